//
// Generated by NVIDIA NVVM Compiler
//
// Compiler Build ID: CL-36424714
// Cuda compilation tools, release 13.0, V13.0.88
// Based on NVVM 20.0.0
//

.version 9.0
.target sm_100
.address_size 64

	// .globl	_Z11Find_VertexP6VertexPiS1_
.const .align 4 .b8 M[144];
.const .align 4 .b8 M2[288];

.visible .entry _Z11Find_VertexP6VertexPiS1_(
	.param .u64 .ptr .align 1 _Z11Find_VertexP6VertexPiS1__param_0,
	.param .u64 .ptr .align 1 _Z11Find_VertexP6VertexPiS1__param_1,
	.param .u64 .ptr .align 1 _Z11Find_VertexP6VertexPiS1__param_2
)
{
	.reg .pred 	%p<113>;
	.reg .b32 	%r<94>;
	.reg .b64 	%rd<61>;

	ld.param.u64 	%rd12, [_Z11Find_VertexP6VertexPiS1__param_0];
	cvta.to.global.u64 	%rd58, %rd12;
	mov.u32 	%r1, %tid.x;
	mul.wide.u32 	%rd13, %r1, 8;
	add.s64 	%rd14, %rd58, %rd13;
	add.s64 	%rd2, %rd14, 4;
	ld.global.u32 	%r76, [%rd14+4];
	setp.ne.s32 	%p1, %r76, 0;
	@%p1 bra 	$L__BB0_43;
	ld.param.u64 	%rd57, [_Z11Find_VertexP6VertexPiS1__param_2];
	ld.param.u64 	%rd56, [_Z11Find_VertexP6VertexPiS1__param_1];
	cvta.to.global.u64 	%rd15, %rd56;
	mov.b32 	%r78, 1;
	st.global.u32 	[%rd2], %r78;
	mul.wide.u32 	%rd16, %r1, 4;
	add.s64 	%rd3, %rd15, %rd16;
	ld.const.u32 	%r2, [M2+8];
	ld.const.u32 	%r3, [M2+12];
	ld.const.u32 	%r4, [M2+16];
	ld.const.u32 	%r5, [M2+20];
	ld.const.u32 	%r6, [M2+24];
	ld.const.u32 	%r7, [M2+28];
	ld.const.u32 	%r8, [M2+32];
	ld.const.u32 	%r9, [M2+40];
	ld.const.u32 	%r10, [M2+44];
	ld.const.u32 	%r11, [M2+48];
	ld.const.u32 	%r12, [M2+52];
	ld.const.u32 	%r13, [M2+56];
	ld.const.u32 	%r14, [M2+60];
	ld.const.u32 	%r15, [M2+64];
	ld.const.u32 	%r16, [M2+68];
	ld.const.u32 	%r17, [M2+72];
	ld.const.u32 	%r18, [M2+76];
	ld.const.u32 	%r19, [M2+80];
	ld.const.u32 	%r20, [M2+84];
	ld.const.u32 	%r21, [M2+88];
	ld.const.u32 	%r22, [M2+92];
	ld.const.u32 	%r23, [M2+96];
	ld.const.u32 	%r24, [M2+104];
	ld.const.u32 	%r25, [M2+108];
	ld.const.u32 	%r26, [M2+112];
	ld.const.u32 	%r27, [M2+116];
	ld.const.u32 	%r28, [M2+120];
	ld.const.u32 	%r29, [M2+124];
	ld.const.u32 	%r30, [M2+128];
	ld.const.u32 	%r31, [M2+132];
	ld.const.u32 	%r32, [M2+136];
	ld.const.u32 	%r33, [M2+140];
	ld.const.u32 	%r34, [M2+144];
	ld.const.u32 	%r35, [M2+148];
	ld.const.u32 	%r36, [M2+152];
	ld.const.u32 	%r37, [M2+156];
	ld.const.u32 	%r38, [M2+160];
	ld.const.u32 	%r39, [M2+164];
	ld.const.u32 	%r40, [M2+168];
	ld.const.u32 	%r41, [M2+172];
	ld.const.u32 	%r42, [M2+176];
	ld.const.u32 	%r43, [M2+180];
	ld.const.u32 	%r44, [M2+184];
	ld.const.u32 	%r45, [M2+188];
	ld.const.u32 	%r46, [M2+192];
	ld.const.u32 	%r47, [M2+196];
	ld.const.u32 	%r48, [M2+200];
	ld.const.u32 	%r49, [M2+204];
	ld.const.u32 	%r50, [M2+208];
	ld.const.u32 	%r51, [M2+212];
	ld.const.u32 	%r52, [M2+216];
	ld.const.u32 	%r53, [M2+220];
	ld.const.u32 	%r54, [M2+224];
	ld.const.u32 	%r55, [M2+232];
	ld.const.u32 	%r56, [M2+236];
	ld.const.u32 	%r57, [M2+240];
	ld.const.u32 	%r58, [M2+244];
	ld.const.u32 	%r59, [M2+248];
	ld.const.u32 	%r60, [M2+252];
	ld.const.u32 	%r61, [M2+256];
	ld.const.u32 	%r62, [M2+260];
	ld.const.u32 	%r63, [M2+264];
	ld.const.u32 	%r64, [M2+268];
	ld.const.u32 	%r65, [M2+272];
	ld.const.u32 	%r66, [M2+276];
	ld.const.u32 	%r67, [M2+280];
	ld.const.u32 	%r68, [M2+284];
	cvta.to.global.u64 	%rd59, %rd57;
	mov.b32 	%r92, 0;
	ld.const.u32 	%r80, [M2];
	ld.const.u32 	%r81, [M2+4];
$L__BB0_2:
	ld.global.u32 	%r70, [%rd2+-4];
	ld.global.u32 	%r79, [%rd58];
	setp.ne.s32 	%p2, %r80, %r70;
	setp.ne.s32 	%p3, %r81, %r79;
	mov.b64 	%rd60, 0;
	or.pred  	%p4, %p2, %p3;
	@%p4 bra 	$L__BB0_4;
$L__BB0_3:
	shl.b64 	%rd53, %rd60, 2;
	mov.u64 	%rd54, M;
	add.s64 	%rd55, %rd54, %rd53;
	ld.const.u32 	%r93, [%rd55];
	bra.uni 	$L__BB0_39;
$L__BB0_4:
	setp.eq.s32 	%p5, %r2, %r70;
	setp.eq.s32 	%p6, %r3, %r79;
	and.pred  	%p7, %p5, %p6;
	mov.b64 	%rd60, 1;
	@%p7 bra 	$L__BB0_3;
	setp.eq.s32 	%p8, %r4, %r70;
	setp.eq.s32 	%p9, %r5, %r79;
	and.pred  	%p10, %p8, %p9;
	mov.b64 	%rd60, 2;
	@%p10 bra 	$L__BB0_3;
	setp.eq.s32 	%p11, %r6, %r70;
	setp.eq.s32 	%p12, %r7, %r79;
	and.pred  	%p13, %p11, %p12;
	mov.b64 	%rd60, 3;
	@%p13 bra 	$L__BB0_3;
	setp.eq.s32 	%p14, %r8, %r70;
	ld.const.u32 	%r83, [M2+36];
	setp.eq.s32 	%p15, %r83, %r79;
	and.pred  	%p16, %p14, %p15;
	mov.b64 	%rd60, 4;
	@%p16 bra 	$L__BB0_3;
	setp.eq.s32 	%p17, %r9, %r70;
	setp.eq.s32 	%p18, %r10, %r79;
	and.pred  	%p19, %p17, %p18;
	mov.b64 	%rd60, 5;
	@%p19 bra 	$L__BB0_3;
	setp.eq.s32 	%p20, %r11, %r70;
	setp.eq.s32 	%p21, %r12, %r79;
	and.pred  	%p22, %p20, %p21;
	mov.b64 	%rd60, 6;
	@%p22 bra 	$L__BB0_3;
	setp.eq.s32 	%p23, %r13, %r70;
	setp.eq.s32 	%p24, %r14, %r79;
	and.pred  	%p25, %p23, %p24;
	mov.b64 	%rd60, 7;
	@%p25 bra 	$L__BB0_3;
	setp.eq.s32 	%p26, %r15, %r70;
	setp.eq.s32 	%p27, %r16, %r79;
	and.pred  	%p28, %p26, %p27;
	mov.b64 	%rd60, 8;
	@%p28 bra 	$L__BB0_3;
	setp.eq.s32 	%p29, %r17, %r70;
	setp.eq.s32 	%p30, %r18, %r79;
	and.pred  	%p31, %p29, %p30;
	mov.b64 	%rd60, 9;
	@%p31 bra 	$L__BB0_3;
	setp.eq.s32 	%p32, %r19, %r70;
	setp.eq.s32 	%p33, %r20, %r79;
	and.pred  	%p34, %p32, %p33;
	mov.b64 	%rd60, 10;
	@%p34 bra 	$L__BB0_3;
	setp.eq.s32 	%p35, %r21, %r70;
	setp.eq.s32 	%p36, %r22, %r79;
	and.pred  	%p37, %p35, %p36;
	mov.b64 	%rd60, 11;
	@%p37 bra 	$L__BB0_3;
	setp.eq.s32 	%p38, %r23, %r70;
	ld.const.u32 	%r85, [M2+100];
	setp.eq.s32 	%p39, %r85, %r79;
	and.pred  	%p40, %p38, %p39;
	mov.b64 	%rd60, 12;
	@%p40 bra 	$L__BB0_3;
	setp.eq.s32 	%p41, %r24, %r70;
	setp.eq.s32 	%p42, %r25, %r79;
	and.pred  	%p43, %p41, %p42;
	mov.b64 	%rd60, 13;
	@%p43 bra 	$L__BB0_3;
	setp.eq.s32 	%p44, %r26, %r70;
	setp.eq.s32 	%p45, %r27, %r79;
	and.pred  	%p46, %p44, %p45;
	mov.b64 	%rd60, 14;
	@%p46 bra 	$L__BB0_3;
	setp.eq.s32 	%p47, %r28, %r70;
	setp.eq.s32 	%p48, %r29, %r79;
	and.pred  	%p49, %p47, %p48;
	mov.b64 	%rd60, 15;
	@%p49 bra 	$L__BB0_3;
	setp.eq.s32 	%p50, %r30, %r70;
	setp.eq.s32 	%p51, %r31, %r79;
	and.pred  	%p52, %p50, %p51;
	mov.b64 	%rd60, 16;
	@%p52 bra 	$L__BB0_3;
	setp.eq.s32 	%p53, %r32, %r70;
	setp.eq.s32 	%p54, %r33, %r79;
	and.pred  	%p55, %p53, %p54;
	mov.b64 	%rd60, 17;
	@%p55 bra 	$L__BB0_3;
	setp.eq.s32 	%p56, %r34, %r70;
	setp.eq.s32 	%p57, %r35, %r79;
	and.pred  	%p58, %p56, %p57;
	mov.b64 	%rd60, 18;
	@%p58 bra 	$L__BB0_3;
	setp.eq.s32 	%p59, %r36, %r70;
	setp.eq.s32 	%p60, %r37, %r79;
	and.pred  	%p61, %p59, %p60;
	mov.b64 	%rd60, 19;
	@%p61 bra 	$L__BB0_3;
	setp.eq.s32 	%p62, %r38, %r70;
	setp.eq.s32 	%p63, %r39, %r79;
	and.pred  	%p64, %p62, %p63;
	mov.b64 	%rd60, 20;
	@%p64 bra 	$L__BB0_3;
	setp.eq.s32 	%p65, %r40, %r70;
	setp.eq.s32 	%p66, %r41, %r79;
	and.pred  	%p67, %p65, %p66;
	mov.b64 	%rd60, 21;
	@%p67 bra 	$L__BB0_3;
	setp.eq.s32 	%p68, %r42, %r70;
	setp.eq.s32 	%p69, %r43, %r79;
	and.pred  	%p70, %p68, %p69;
	mov.b64 	%rd60, 22;
	@%p70 bra 	$L__BB0_3;
	setp.eq.s32 	%p71, %r44, %r70;
	setp.eq.s32 	%p72, %r45, %r79;
	and.pred  	%p73, %p71, %p72;
	mov.b64 	%rd60, 23;
	@%p73 bra 	$L__BB0_3;
	setp.eq.s32 	%p74, %r46, %r70;
	setp.eq.s32 	%p75, %r47, %r79;
	and.pred  	%p76, %p74, %p75;
	mov.b64 	%rd60, 24;
	@%p76 bra 	$L__BB0_3;
	setp.eq.s32 	%p77, %r48, %r70;
	setp.eq.s32 	%p78, %r49, %r79;
	and.pred  	%p79, %p77, %p78;
	mov.b64 	%rd60, 25;
	@%p79 bra 	$L__BB0_3;
	setp.eq.s32 	%p80, %r50, %r70;
	setp.eq.s32 	%p81, %r51, %r79;
	and.pred  	%p82, %p80, %p81;
	mov.b64 	%rd60, 26;
	@%p82 bra 	$L__BB0_3;
	setp.eq.s32 	%p83, %r52, %r70;
	setp.eq.s32 	%p84, %r53, %r79;
	and.pred  	%p85, %p83, %p84;
	mov.b64 	%rd60, 27;
	@%p85 bra 	$L__BB0_3;
	setp.eq.s32 	%p86, %r54, %r70;
	ld.const.u32 	%r87, [M2+228];
	setp.eq.s32 	%p87, %r87, %r79;
	and.pred  	%p88, %p86, %p87;
	mov.b64 	%rd60, 28;
	@%p88 bra 	$L__BB0_3;
	setp.eq.s32 	%p89, %r55, %r70;
	setp.eq.s32 	%p90, %r56, %r79;
	and.pred  	%p91, %p89, %p90;
	mov.b64 	%rd60, 29;
	@%p91 bra 	$L__BB0_3;
	setp.eq.s32 	%p92, %r57, %r70;
	setp.eq.s32 	%p93, %r58, %r79;
	and.pred  	%p94, %p92, %p93;
	mov.b64 	%rd60, 30;
	@%p94 bra 	$L__BB0_3;
	setp.eq.s32 	%p95, %r59, %r70;
	setp.eq.s32 	%p96, %r60, %r79;
	and.pred  	%p97, %p95, %p96;
	mov.b64 	%rd60, 31;
	@%p97 bra 	$L__BB0_3;
	setp.eq.s32 	%p98, %r61, %r70;
	setp.eq.s32 	%p99, %r62, %r79;
	and.pred  	%p100, %p98, %p99;
	mov.b64 	%rd60, 32;
	@%p100 bra 	$L__BB0_3;
	setp.eq.s32 	%p101, %r63, %r70;
	setp.eq.s32 	%p102, %r64, %r79;
	and.pred  	%p103, %p101, %p102;
	mov.b64 	%rd60, 33;
	@%p103 bra 	$L__BB0_3;
	setp.eq.s32 	%p104, %r65, %r70;
	setp.eq.s32 	%p105, %r66, %r79;
	and.pred  	%p106, %p104, %p105;
	mov.b64 	%rd60, 34;
	@%p106 bra 	$L__BB0_3;
	setp.eq.s32 	%p107, %r67, %r70;
	setp.eq.s32 	%p108, %r68, %r79;
	and.pred  	%p109, %p107, %p108;
	mov.b32 	%r93, 1000000;
	mov.b64 	%rd60, 35;
	@%p109 bra 	$L__BB0_3;
$L__BB0_39:
	setp.gt.s32 	%p110, %r93, 999999;
	@%p110 bra 	$L__BB0_42;
	ld.global.u32 	%r90, [%rd59];
	ld.global.u32 	%r91, [%rd3];
	add.s32 	%r74, %r91, %r93;
	setp.le.s32 	%p111, %r90, %r74;
	@%p111 bra 	$L__BB0_42;
	st.global.u32 	[%rd59], %r74;
$L__BB0_42:
	add.s32 	%r92, %r92, 1;
	add.s64 	%rd59, %rd59, 4;
	add.s64 	%rd58, %rd58, 8;
	setp.ne.s32 	%p112, %r92, 24;
	@%p112 bra 	$L__BB0_2;
$L__BB0_43:
	ret;

}
	// .globl	_Z12Update_PathsP6VertexPiS1_
.visible .entry _Z12Update_PathsP6VertexPiS1_(
	.param .u64 .ptr .align 1 _Z12Update_PathsP6VertexPiS1__param_0,
	.param .u64 .ptr .align 1 _Z12Update_PathsP6VertexPiS1__param_1,
	.param .u64 .ptr .align 1 _Z12Update_PathsP6VertexPiS1__param_2
)
{
	.reg .pred 	%p<2>;
	.reg .b32 	%r<8>;
	.reg .b64 	%rd<12>;

	ld.param.u64 	%rd3, [_Z12Update_PathsP6VertexPiS1__param_0];
	ld.param.u64 	%rd4, [_Z12Update_PathsP6VertexPiS1__param_1];
	ld.param.u64 	%rd5, [_Z12Update_PathsP6VertexPiS1__param_2];
	cvta.to.global.u64 	%rd6, %rd5;
	cvta.to.global.u64 	%rd7, %rd4;
	mov.u32 	%r1, %tid.x;
	mul.wide.u32 	%rd8, %r1, 4;
	add.s64 	%rd1, %rd7, %rd8;
	ld.global.u32 	%r7, [%rd1];
	add.s64 	%rd2, %rd6, %rd8;
	ld.global.u32 	%r3, [%rd2];
	setp.le.s32 	%p1, %r7, %r3;
	@%p1 bra 	$L__BB1_2;
	cvta.to.global.u64 	%rd9, %rd3;
	st.global.u32 	[%rd1], %r3;
	mul.wide.u32 	%rd10, %r1, 8;
	add.s64 	%rd11, %rd9, %rd10;
	mov.b32 	%r6, 0;
	st.global.u32 	[%rd11+4], %r6;
	ld.global.u32 	%r7, [%rd1];
$L__BB1_2:
	st.global.u32 	[%rd2], %r7;
	ret;

}


// ===== COMPILED SASS (sm_100) =====

	.target	sm_100

	.elftype	@"ET_EXEC"


//--------------------- .note.nv.tkinfo           --------------------------
	.section	.note.nv.tkinfo,"",@"SHT_NOTE"
	.sectionflags	@"SHF_NOTE_NV_TKINFO"
	.tkinfo
        /*0018*/ 	.word	0x00000002
        /*0030*/ 	.string	""
        /*0030*/ 	.string	"ptxas"
        /*0030*/ 	.string	"Cuda compilation tools, release 13.0, V13.0.88"
        /*0030*/ 	.string	"Build cuda_13.0.r13.0/compiler.36424714_0"
        /*0030*/ 	.string	"-arch sm_100 -m 64 "



//--------------------- .note.nv.cuinfo           --------------------------
	.section	.note.nv.cuinfo,"",@"SHT_NOTE"
	.sectionflags	@"SHF_NOTE_NV_CUINFO"
        /*0018*/ 	.short	0x0002
        /*001a*/ 	.short	0x0064
        /*001c*/ 	.short	0x0082
	.zero		2


//--------------------- .nv.info                  --------------------------
	.section	.nv.info,"",@"SHT_CUDA_INFO"
	.align	4


	//----- nvinfo : EIATTR_REGCOUNT
	.align		4
        /*0000*/ 	.byte	0x04, 0x2f
        /*0002*/ 	.short	(.L_3 - .L_2)
	.align		4
.L_2:
        /*0004*/ 	.word	index@(_Z11Find_VertexP6VertexPiS1_)
        /*0008*/ 	.word	0x0000000e


	//----- nvinfo : EIATTR_FRAME_SIZE
	.align		4
.L_3:
        /*000c*/ 	.byte	0x04, 0x11
        /*000e*/ 	.short	(.L_5 - .L_4)
	.align		4
.L_4:
        /*0010*/ 	.word	index@(_Z11Find_VertexP6VertexPiS1_)
        /*0014*/ 	.word	0x00000000


	//----- nvinfo : EIATTR_REGCOUNT
	.align		4
.L_5:
        /*0018*/ 	.byte	0x04, 0x2f
        /*001a*/ 	.short	(.L_7 - .L_6)
	.align		4
.L_6:
        /*001c*/ 	.word	index@(_Z12Update_PathsP6VertexPiS1_)
        /*0020*/ 	.word	0x0000000e


	//----- nvinfo : EIATTR_FRAME_SIZE
	.align		4
.L_7:
        /*0024*/ 	.byte	0x04, 0x11
        /*0026*/ 	.short	(.L_9 - .L_8)
	.align		4
.L_8:
        /*0028*/ 	.word	index@(_Z12Update_PathsP6VertexPiS1_)
        /*002c*/ 	.word	0x00000000


	//----- nvinfo : EIATTR_MIN_STACK_SIZE
	.align		4
.L_9:
        /*0030*/ 	.byte	0x04, 0x12
        /*0032*/ 	.short	(.L_11 - .L_10)
	.align		4
.L_10:
        /*0034*/ 	.word	index@(_Z12Update_PathsP6VertexPiS1_)
        /*0038*/ 	.word	0x00000000


	//----- nvinfo : EIATTR_MIN_STACK_SIZE
	.align		4
.L_11:
        /*003c*/ 	.byte	0x04, 0x12
        /*003e*/ 	.short	(.L_13 - .L_12)
	.align		4
.L_12:
        /*0040*/ 	.word	index@(_Z11Find_VertexP6VertexPiS1_)
        /*0044*/ 	.word	0x00000000
.L_13:


//--------------------- .nv.compat                --------------------------
	.section	.nv.compat,"",@"SHT_CUDA_COMPAT_INFO"
	.align	4
        /*0000*/ 	.byte	0x02, 0x09, 0x00, 0x00, 0x02, 0x02, 0x01, 0x00, 0x02, 0x05, 0x05, 0x00, 0x03, 0x07, 0x01, 0x01
        /*0010*/ 	.byte	0x02, 0x03, 0x00, 0x00, 0x02, 0x06, 0x01, 0x00, 0x04, 0x0b, 0x08, 0x00, 0x09, 0x00, 0x00, 0x00
        /*0020*/ 	.byte	0x00, 0x00, 0x00, 0x00


//--------------------- .nv.info._Z12Update_PathsP6VertexPiS1_ --------------------------
	.section	.nv.info._Z12Update_PathsP6VertexPiS1_,"",@"SHT_CUDA_INFO"
	.sectionflags	@""
	.align	4


	//----- nvinfo : EIATTR_CUDA_API_VERSION
	.align		4
        /*0000*/ 	.byte	0x04, 0x37
        /*0002*/ 	.short	(.L_15 - .L_14)
.L_14:
        /*0004*/ 	.word	0x00000082


	//----- nvinfo : EIATTR_KPARAM_INFO
	.align		4
.L_15:
        /*0008*/ 	.byte	0x04, 0x17
        /*000a*/ 	.short	(.L_17 - .L_16)
.L_16:
        /*000c*/ 	.word	0x00000000
        /*0010*/ 	.short	0x0002
        /*0012*/ 	.short	0x0010
        /*0014*/ 	.byte	0x00, 0xf5, 0x21, 0x00


	//----- nvinfo : EIATTR_KPARAM_INFO
	.align		4
.L_17:
        /*0018*/ 	.byte	0x04, 0x17
        /*001a*/ 	.short	(.L_19 - .L_18)
.L_18:
        /*001c*/ 	.word	0x00000000
        /*0020*/ 	.short	0x0001
        /*0022*/ 	.short	0x0008
        /*0024*/ 	.byte	0x00, 0xf5, 0x21, 0x00


	//----- nvinfo : EIATTR_KPARAM_INFO
	.align		4
.L_19:
        /*0028*/ 	.byte	0x04, 0x17
        /*002a*/ 	.short	(.L_21 - .L_20)
.L_20:
        /*002c*/ 	.word	0x00000000
        /*0030*/ 	.short	0x0000
        /*0032*/ 	.short	0x0000
        /*0034*/ 	.byte	0x00, 0xf5, 0x21, 0x00


	//----- nvinfo : EIATTR_SPARSE_MMA_MASK
	.align		4
.L_21:
        /*0038*/ 	.byte	0x03, 0x50
        /*003a*/ 	.short	0x0000


	//----- nvinfo : EIATTR_MAXREG_COUNT
	.align		4
        /*003c*/ 	.byte	0x03, 0x1b
        /*003e*/ 	.short	0x00ff


	//----- nvinfo : EIATTR_MERCURY_ISA_VERSION
	.align		4
        /*0040*/ 	.byte	0x03, 0x5f
        /*0042*/ 	.short	0x0101


	//----- nvinfo : EIATTR_VRC_CTA_INIT_COUNT
	.align		4
        /*0044*/ 	.byte	0x02, 0x4a
	.zero		1
	.zero		1


	//----- nvinfo : EIATTR_EXIT_INSTR_OFFSETS
	.align		4
        /*0048*/ 	.byte	0x04, 0x1c
        /*004a*/ 	.short	(.L_23 - .L_22)


	//   ....[0]....
.L_22:
        /*004c*/ 	.word	0x00000130


	//----- nvinfo : EIATTR_CRS_STACK_SIZE
	.align		4
.L_23:
        /*0050*/ 	.byte	0x04, 0x1e
        /*0052*/ 	.short	(.L_25 - .L_24)
.L_24:
        /*0054*/ 	.word	0x00000000


	//----- nvinfo : EIATTR_CBANK_PARAM_SIZE
	.align		4
.L_25:
        /*0058*/ 	.byte	0x03, 0x19
        /*005a*/ 	.short	0x0018


	//----- nvinfo : EIATTR_PARAM_CBANK
	.align		4
        /*005c*/ 	.byte	0x04, 0x0a
        /*005e*/ 	.short	(.L_27 - .L_26)
	.align		4
.L_26:
        /*0060*/ 	.word	index@(.nv.constant0._Z12Update_PathsP6VertexPiS1_)
        /*0064*/ 	.short	0x0380
        /*0066*/ 	.short	0x0018


	//----- nvinfo : EIATTR_SW_WAR
	.align		4
.L_27:
        /*0068*/ 	.byte	0x04, 0x36
        /*006a*/ 	.short	(.L_29 - .L_28)
.L_28:
        /*006c*/ 	.word	0x00000008
.L_29:


//--------------------- .nv.info._Z11Find_VertexP6VertexPiS1_ --------------------------
	.section	.nv.info._Z11Find_VertexP6VertexPiS1_,"",@"SHT_CUDA_INFO"
	.sectionflags	@""
	.align	4


	//----- nvinfo : EIATTR_CUDA_API_VERSION
	.align		4
        /*0000*/ 	.byte	0x04, 0x37
        /*0002*/ 	.short	(.L_31 - .L_30)
.L_30:
        /*0004*/ 	.word	0x00000082


	//----- nvinfo : EIATTR_KPARAM_INFO
	.align		4
.L_31:
        /*0008*/ 	.byte	0x04, 0x17
        /*000a*/ 	.short	(.L_33 - .L_32)
.L_32:
        /*000c*/ 	.word	0x00000000
        /*0010*/ 	.short	0x0002
        /*0012*/ 	.short	0x0010
        /*0014*/ 	.byte	0x00, 0xf5, 0x21, 0x00


	//----- nvinfo : EIATTR_KPARAM_INFO
	.align		4
.L_33:
        /*0018*/ 	.byte	0x04, 0x17
        /*001a*/ 	.short	(.L_35 - .L_34)
.L_34:
        /*001c*/ 	.word	0x00000000
        /*0020*/ 	.short	0x0001
        /*0022*/ 	.short	0x0008
        /*0024*/ 	.byte	0x00, 0xf5, 0x21, 0x00


	//----- nvinfo : EIATTR_KPARAM_INFO
	.align		4
.L_35:
        /*0028*/ 	.byte	0x04, 0x17
        /*002a*/ 	.short	(.L_37 - .L_36)
.L_36:
        /*002c*/ 	.word	0x00000000
        /*0030*/ 	.short	0x0000
        /*0032*/ 	.short	0x0000
        /*0034*/ 	.byte	0x00, 0xf5, 0x21, 0x00


	//----- nvinfo : EIATTR_SPARSE_MMA_MASK
	.align		4
.L_37:
        /*0038*/ 	.byte	0x03, 0x50
        /*003a*/ 	.short	0x0000


	//----- nvinfo : EIATTR_MAXREG_COUNT
	.align		4
        /*003c*/ 	.byte	0x03, 0x1b
        /*003e*/ 	.short	0x00ff


	//----- nvinfo : EIATTR_MERCURY_ISA_VERSION
	.align		4
        /*0040*/ 	.byte	0x03, 0x5f
        /*0042*/ 	.short	0x0101


	//----- nvinfo : EIATTR_VRC_CTA_INIT_COUNT
	.align		4
        /*0044*/ 	.byte	0x02, 0x4a
	.zero		1
	.zero		1


	//----- nvinfo : EIATTR_EXIT_INSTR_OFFSETS
	.align		4
        /*0048*/ 	.byte	0x04, 0x1c
        /*004a*/ 	.short	(.L_39 - .L_38)


	//   ....[0]....
.L_38:
        /*004c*/ 	.word	0x00000080


	//   ....[1]....
        /*0050*/ 	.word	0x00000e00


	//----- nvinfo : EIATTR_CRS_STACK_SIZE
	.align		4
.L_39:
        /*0054*/ 	.byte	0x04, 0x1e
        /*0056*/ 	.short	(.L_41 - .L_40)
.L_40:
        /*0058*/ 	.word	0x00000000


	//----- nvinfo : EIATTR_CBANK_PARAM_SIZE
	.align		4
.L_41:
        /*005c*/ 	.byte	0x03, 0x19
        /*005e*/ 	.short	0x0018


	//----- nvinfo : EIATTR_PARAM_CBANK
	.align		4
        /*0060*/ 	.byte	0x04, 0x0a
        /*0062*/ 	.short	(.L_43 - .L_42)
	.align		4
.L_42:
        /*0064*/ 	.word	index@(.nv.constant0._Z11Find_VertexP6VertexPiS1_)
        /*0068*/ 	.short	0x0380
        /*006a*/ 	.short	0x0018


	//----- nvinfo : EIATTR_SW_WAR
	.align		4
.L_43:
        /*006c*/ 	.byte	0x04, 0x36
        /*006e*/ 	.short	(.L_45 - .L_44)
.L_44:
        /*0070*/ 	.word	0x00000008
.L_45:


//--------------------- .nv.callgraph             --------------------------
	.section	.nv.callgraph,"",@"SHT_CUDA_CALLGRAPH"
	.align	4
	.sectionentsize	8
	.align		4
        /*0000*/ 	.word	0x00000000
	.align		4
        /*0004*/ 	.word	0xffffffff
	.align		4
        /*0008*/ 	.word	0x00000000
	.align		4
        /*000c*/ 	.word	0xfffffffe
	.align		4
        /*0010*/ 	.word	0x00000000
	.align		4
        /*0014*/ 	.word	0xfffffffd
	.align		4
        /*0018*/ 	.word	0x00000000
	.align		4
        /*001c*/ 	.word	0xfffffffc


//--------------------- .nv.constant3             --------------------------
	.section	.nv.constant3,"a",@progbits
	.align	4
.nv.constant3:
	.type		M,@object
	.size		M,(M2 - M)
M:
	.zero		144
	.type		M2,@object
	.size		M2,(.L_1 - M2)
M2:
	.zero		288
.L_1:


//--------------------- .text._Z12Update_PathsP6VertexPiS1_ --------------------------
	.section	.text._Z12Update_PathsP6VertexPiS1_,"ax",@progbits
	.align	128
        .global         _Z12Update_PathsP6VertexPiS1_
        .type           _Z12Update_PathsP6VertexPiS1_,@function
        .size           _Z12Update_PathsP6VertexPiS1_,(.L_x_10 - _Z12Update_PathsP6VertexPiS1_)
        .other          _Z12Update_PathsP6VertexPiS1_,@"STO_CUDA_ENTRY STV_DEFAULT"
_Z12Update_PathsP6VertexPiS1_:
.text._Z12Update_PathsP6VertexPiS1_:
[----:B------:R-:W-:Y:S01]  /*0000*/  LDC R1, c[0x0][0x37c] ;  /* 0x0000df00ff017b82 */ /* 0x000fe20000000800 */
[----:B------:R-:W0:Y:S07]  /*0010*/  S2R R11, SR_TID.X ;  /* 0x00000000000b7919 */ /* 0x000e2e0000002100 */
[----:B------:R-:W0:Y:S01]  /*0020*/  LDC.64 R2, c[0x0][0x388] ;  /* 0x0000e200ff027b82 */ /* 0x000e220000000a00 */
[----:B------:R-:W1:Y:S07]  /*0030*/  LDCU.64 UR4, c[0x0][0x358] ;  /* 0x00006b00ff0477ac */ /* 0x000e6e0008000a00 */
[----:B------:R-:W2:Y:S01]  /*0040*/  LDC.64 R4, c[0x0][0x390] ;  /* 0x0000e400ff047b82 */ /* 0x000ea20000000a00 */
[----:B0-----:R-:W-:-:S04]  /*0050*/  IMAD.WIDE.U32 R2, R11, 0x4, R2 ;  /* 0x000000040b027825 */ /* 0x001fc800078e0002 */
[----:B--2---:R-:W-:Y:S01]  /*0060*/  IMAD.WIDE.U32 R4, R11, 0x4, R4 ;  /* 0x000000040b047825 */ /* 0x004fe200078e0004 */
[----:B-1----:R-:W2:Y:S04]  /*0070*/  LDG.E R0, desc[UR4][R2.64] ;  /* 0x0000000402007981 */ /* 0x002ea8000c1e1900 */
[----:B------:R-:W2:Y:S01]  /*0080*/  LDG.E R9, desc[UR4][R4.64] ;  /* 0x0000000404097981 */ /* 0x000ea2000c1e1900 */
[----:B------:R-:W-:Y:S01]  /*0090*/  BSSY.RECONVERGENT B0, `(.L_x_0) ;  /* 0x0000008000007945 */ /* 0x000fe20003800200 */
[----:B--2---:R-:W-:-:S13]  /*00a0*/  ISETP.GT.AND P0, PT, R0, R9, PT ;  /* 0x000000090000720c */ /* 0x004fda0003f04270 */
[----:B------:R-:W-:Y:S05]  /*00b0*/  @!P0 BRA `(.L_x_1) ;  /* 0x0000000000148947 */ /* 0x000fea0003800000 */
[----:B------:R-:W0:Y:S01]  /*00c0*/  LDC.64 R6, c[0x0][0x380] ;  /* 0x0000e000ff067b82 */ /* 0x000e220000000a00 */
[----:B------:R1:W-:Y:S01]  /*00d0*/  STG.E desc[UR4][R2.64], R9 ;  /* 0x0000000902007986 */ /* 0x0003e2000c101904 */
[----:B0-----:R-:W-:-:S05]  /*00e0*/  IMAD.WIDE.U32 R6, R11, 0x8, R6 ;  /* 0x000000080b067825 */ /* 0x001fca00078e0006 */
[----:B------:R1:W-:Y:S04]  /*00f0*/  STG.E desc[UR4][R6.64+0x4], RZ ;  /* 0x000004ff06007986 */ /* 0x0003e8000c101904 */
[----:B------:R1:W5:Y:S02]  /*0100*/  LDG.E R0, desc[UR4][R2.64] ;  /* 0x0000000402007981 */ /* 0x000364000c1e1900 */
.L_x_1:
[----:B------:R-:W-:Y:S05]  /*0110*/  BSYNC.RECONVERGENT B0 ;  /* 0x0000000000007941 */ /* 0x000fea0003800200 */
.L_x_0:
[----:B-----5:R-:W-:Y:S01]  /*0120*/  STG.E desc[UR4][R4.64], R0 ;  /* 0x0000000004007986 */ /* 0x020fe2000c101904 */
[----:B------:R-:W-:Y:S05]  /*0130*/  EXIT ;  /* 0x000000000000794d */ /* 0x000fea0003800000 */
.L_x_2:
[----:B------:R-:W-:-:S00]  /*0140*/  BRA `(.L_x_2) ;  /* 0xfffffffc00fc7947 */ /* 0x000fc0000383ffff */
[----:B------:R-:W-:-:S00]  /*0150*/  NOP ;  /* 0x0000000000007918 */ /* 0x000fc00000000000 */
        /* <DEDUP_REMOVED lines=10> */
.L_x_10:


//--------------------- .text._Z11Find_VertexP6VertexPiS1_ --------------------------
	.section	.text._Z11Find_VertexP6VertexPiS1_,"ax",@progbits
	.align	128
        .global         _Z11Find_VertexP6VertexPiS1_
        .type           _Z11Find_VertexP6VertexPiS1_,@function
        .size           _Z11Find_VertexP6VertexPiS1_,(.L_x_11 - _Z11Find_VertexP6VertexPiS1_)
        .other          _Z11Find_VertexP6VertexPiS1_,@"STO_CUDA_ENTRY STV_DEFAULT"
_Z11Find_VertexP6VertexPiS1_:
.text._Z11Find_VertexP6VertexPiS1_:
[----:B------:R-:W-:Y:S01]  /*0000*/  LDC R1, c[0x0][0x37c] ;  /* 0x0000df00ff017b82 */ /* 0x000fe20000000800 */
[----:B------:R-:W0:Y:S07]  /*0010*/  S2R R7, SR_TID.X ;  /* 0x0000000000077919 */ /* 0x000e2e0000002100 */
[----:B------:R-:W0:Y:S01]  /*0020*/  LDC.64 R2, c[0x0][0x380] ;  /* 0x0000e000ff027b82 */ /* 0x000e220000000a00 */
[----:B------:R-:W1:Y:S01]  /*0030*/  LDCU.64 UR6, c[0x0][0x358] ;  /* 0x00006b00ff0677ac */ /* 0x000e620008000a00 */
[----:B------:R-:W2:Y:S01]  /*0040*/  LDCU.64 UR8, c[0x0][0x380] ;  /* 0x00007000ff0877ac */ /* 0x000ea20008000a00 */
[----:B0-----:R-:W-:-:S05]  /*0050*/  IMAD.WIDE.U32 R2, R7, 0x8, R2 ;  /* 0x0000000807027825 */ /* 0x001fca00078e0002 */
[----:B-1----:R-:W3:Y:S02]  /*0060*/  LDG.E R0, desc[UR6][R2.64+0x4] ;  /* 0x0000040602007981 */ /* 0x002ee4000c1e1900 */
[----:B---3--:R-:W-:-:S13]  /*0070*/  ISETP.NE.AND P0, PT, R0, RZ, PT ;  /* 0x000000ff0000720c */ /* 0x008fda0003f05270 */
[----:B--2---:R-:W-:Y:S05]  /*0080*/  @P0 EXIT ;  /* 0x000000000000094d */ /* 0x004fea0003800000 */
[----:B------:R-:W-:Y:S01]  /*0090*/  IMAD.MOV.U32 R11, RZ, RZ, 0x1 ;  /* 0x00000001ff0b7424 */ /* 0x000fe200078e00ff */
[----:B------:R-:W0:Y:S01]  /*00a0*/  LDC.64 R4, c[0x0][0x388] ;  /* 0x0000e200ff047b82 */ /* 0x000e220000000a00 */
[----:B------:R-:W1:Y:S03]  /*00b0*/  LDCU UR4, c[0x0][0x390] ;  /* 0x00007200ff0477ac */ /* 0x000e660008000800 */
[----:B------:R2:W-:Y:S01]  /*00c0*/  STG.E desc[UR6][R2.64+0x4], R11 ;  /* 0x0000040b02007986 */ /* 0x0005e2000c101906 */
[----:B------:R-:W3:Y:S03]  /*00d0*/  LDCU.64 UR10, c[0x3][0x90] ;  /* 0x00c01200ff0a77ac */ /* 0x000ee60008000a00 */
[----:B------:R-:W4:Y:S01]  /*00e0*/  LDC R10, c[0x0][0x394] ;  /* 0x0000e500ff0a7b82 */ /* 0x000f220000000800 */
[----:B------:R-:W0:Y:S01]  /*00f0*/  LDCU.64 UR12, c[0x3][0x98] ;  /* 0x00c01300ff0c77ac */ /* 0x000e220008000a00 */
[----:B------:R-:W0:Y:S01]  /*0100*/  LDCU.64 UR14, c[0x3][0xa0] ;  /* 0x00c01400ff0e77ac */ /* 0x000e220008000a00 */
[----:B------:R-:W0:Y:S01]  /*0110*/  LDCU.64 UR16, c[0x3][0xa8] ;  /* 0x00c01500ff1077ac */ /* 0x000e220008000a00 */
[----:B-1----:R-:W-:Y:S01]  /*0120*/  IMAD.U32 R9, RZ, RZ, UR4 ;  /* 0x00000004ff097e24 */ /* 0x002fe2000f8e00ff */
[----:B------:R-:W1:Y:S01]  /*0130*/  LDCU.64 UR18, c[0x3][0xb0] ;  /* 0x00c01600ff1277ac */ /* 0x000e620008000a00 */
[----:B0-----:R-:W-:Y:S01]  /*0140*/  IMAD.WIDE.U32 R4, R7, 0x4, R4 ;  /* 0x0000000407047825 */ /* 0x001fe200078e0004 */
[----:B------:R-:W0:Y:S01]  /*0150*/  LDCU.64 UR20, c[0x3][0xb8] ;  /* 0x00c01700ff1477ac */ /* 0x000e220008000a00 */
        /* <DEDUP_REMOVED lines=27> */
[----:B-1234-:R-:W-:-:S05]  /*0310*/  UMOV UR4, URZ ;  /* 0x000000ff00047c82 */ /* 0x01efca0008000000 */
.L_x_8:
[----:B------:R-:W-:Y:S01]  /*0320*/  IMAD.U32 R6, RZ, RZ, UR8 ;  /* 0x00000008ff067e24 */ /* 0x000fe2000f8e00ff */
[----:B------:R-:W2:Y:S01]  /*0330*/  LDG.E R0, desc[UR6][R2.64] ;  /* 0x0000000602007981 */ /* 0x000ea2000c1e1900 */
[----:B------:R-:W-:-:S05]  /*0340*/  IMAD.U32 R7, RZ, RZ, UR9 ;  /* 0x00000009ff077e24 */ /* 0x000fca000f8e00ff */
[----:B------:R1:W3:Y:S01]  /*0350*/  LDG.E R11, desc[UR6][R6.64] ;  /* 0x00000006060b7981 */ /* 0x0002e2000c1e1900 */
[----:B------:R-:W-:Y:S01]  /*0360*/  UIADD3 UR4, UPT, UPT, UR4, 0x1, URZ ;  /* 0x0000000104047890 */ /* 0x000fe2000fffe0ff */
[----:B------:R-:W-:Y:S03]  /*0370*/  BSSY.RECONVERGENT B0, `(.L_x_3) ;  /* 0x000009a000007945 */ /* 0x000fe60003800200 */
[----:B------:R-:W-:Y:S01]  /*0380*/  UISETP.NE.AND UP1, UPT, UR4, 0x18, UPT ;  /* 0x000000180400788c */ /* 0x000fe2000bf25270 */
[----:B------:R-:W-:Y:S02]  /*0390*/  IMAD.MOV.U32 R8, RZ, RZ, RZ ;  /* 0x000000ffff087224 */ /* 0x000fe400078e00ff */
[----:B-1----:R-:W-:Y:S02]  /*03a0*/  IMAD.MOV.U32 R6, RZ, RZ, R9 ;  /* 0x000000ffff067224 */ /* 0x002fe400078e0009 */
[----:B------:R-:W-:Y:S01]  /*03b0*/  IMAD.MOV.U32 R7, RZ, RZ, R10 ;  /* 0x000000ffff077224 */ /* 0x000fe200078e000a */
[----:B---3--:R-:W-:-:S04]  /*03c0*/  ISETP.NE.AND P0, PT, R11, UR11, PT ;  /* 0x0000000b0b007c0c */ /* 0x008fc8000bf05270 */
[----:B--2---:R-:W-:-:S13]  /*03d0*/  ISETP.NE.OR P0, PT, R0, UR10, P0 ;  /* 0x0000000a00007c0c */ /* 0x004fda0008705670 */
[----:B------:R-:W-:Y:S05]  /*03e0*/  @!P0 BRA `(.L_x_4) ;  /* 0x0000000800408947 */ /* 0x000fea0003800000 */
[----:B------:R-:W-:Y:S01]  /*03f0*/  ISETP.NE.AND P0, PT, R11, UR13, PT ;  /* 0x0000000d0b007c0c */ /* 0x000fe2000bf05270 */
[----:B------:R-:W-:Y:S01]  /*0400*/  IMAD.MOV.U32 R8, RZ, RZ, 0x1 ;  /* 0x00000001ff087424 */ /* 0x000fe200078e00ff */
[----:B------:R-:W-:-:S13]  /*0410*/  ISETP.EQ.AND P1, PT, R0, UR12, PT ;  /* 0x0000000c00007c0c */ /* 0x000fda000bf22270 */
[----:B------:R-:W-:Y:S05]  /*0420*/  @!P0 BRA P1, `(.L_x_4) ;  /* 0x0000000800308947 */ /* 0x000fea0000800000 */
        /* <DEDUP_REMOVED lines=12> */
[----:B0-----:R-:W-:Y:S01]  /*04f0*/  ISETP.NE.AND P0, PT, R11, UR21, PT ;  /* 0x000000150b007c0c */ /* 0x001fe2000bf05270 */
        /* <DEDUP_REMOVED lines=111> */
[----:B------:R-:W0:Y:S01]  /*0bf0*/  LDCU.64 UR76, c[0x3][0x198] ;  /* 0x00c03300ff4c77ac */ /* 0x000e220008000a00 */
[----:B------:R-:W-:Y:S01]  /*0c00*/  IMAD.MOV.U32 R8, RZ, RZ, 0x21 ;  /* 0x00000021ff087424 */ /* 0x000fe200078e00ff */
[----:B0-----:R-:W-:Y:S02]  /*0c10*/  ISETP.NE.AND P0, PT, R11, UR77, PT ;  /* 0x0000004d0b007c0c */ /* 0x001fe4000bf05270 */
[----:B------:R-:W-:-:S13]  /*0c20*/  ISETP.EQ.AND P1, PT, R0, UR76, PT ;  /* 0x0000004c00007c0c */ /* 0x000fda000bf22270 */
[----:B------:R-:W-:Y:S05]  /*0c30*/  @!P0 BRA P1, `(.L_x_4) ;  /* 0x00000000002c8947 */ /* 0x000fea0000800000 */
[----:B------:R-:W0:Y:S01]  /*0c40*/  LDCU.64 UR76, c[0x3][0x1a0] ;  /* 0x00c03400ff4c77ac */ /* 0x000e220008000a00 */
[----:B------:R-:W-:Y:S01]  /*0c50*/  IMAD.MOV.U32 R8, RZ, RZ, 0x22 ;  /* 0x00000022ff087424 */ /* 0x000fe200078e00ff */
[----:B0-----:R-:W-:Y:S02]  /*0c60*/  ISETP.NE.AND P0, PT, R11, UR77, PT ;  /* 0x0000004d0b007c0c */ /* 0x001fe4000bf05270 */
[----:B------:R-:W-:-:S13]  /*0c70*/  ISETP.EQ.AND P1, PT, R0, UR76, PT ;  /* 0x0000004c00007c0c */ /* 0x000fda000bf22270 */
[----:B------:R-:W-:Y:S05]  /*0c80*/  @!P0 BRA P1, `(.L_x_4) ;  /* 0x0000000000188947 */ /* 0x000fea0000800000 */
[----:B------:R-:W0:Y:S02]  /*0c90*/  LDCU.64 UR76, c[0x3][0x1a8] ;  /* 0x00c03500ff4c77ac */ /* 0x000e240008000a00 */
[----:B0-----:R-:W-:-:S04]  /*0ca0*/  ISETP.NE.AND P0, PT, R11, UR77, PT ;  /* 0x0000004d0b007c0c */ /* 0x001fc8000bf05270 */
[----:B------:R-:W-:Y:S01]  /*0cb0*/  ISETP.EQ.AND P0, PT, R0, UR76, !P0 ;  /* 0x0000004c00007c0c */ /* 0x000fe2000c702270 */
[----:B------:R-:W-:-:S12]  /*0cc0*/  IMAD.MOV.U32 R0, RZ, RZ, 0xf4240 ;  /* 0x000f4240ff007424 */ /* 0x000fd800078e00ff */
[----:B------:R-:W-:Y:S05]  /*0cd0*/  @!P0 BRA `(.L_x_5) ;  /* 0x00000000000c8947 */ /* 0x000fea0003800000 */
[----:B------:R-:W-:-:S07]  /*0ce0*/  IMAD.MOV.U32 R8, RZ, RZ, 0x23 ;  /* 0x00000023ff087424 */ /* 0x000fce00078e00ff */
.L_x_4:
[----:B------:R-:W-:-:S06]  /*0cf0*/  IMAD.SHL.U32 R0, R8, 0x4, RZ ;  /* 0x0000000408007824 */ /* 0x000fcc00078e00ff */
[----:B------:R-:W1:Y:S02]  /*0d00*/  LDC R0, c[0x3][R0] ;  /* 0x00c0000000007b82 */ /* 0x000e640000000800 */
.L_x_5:
[----:B0-----:R-:W-:Y:S05]  /*0d10*/  BSYNC.RECONVERGENT B0 ;  /* 0x0000000000007941 */ /* 0x001fea0003800200 */
.L_x_3:
[----:B-1----:R-:W-:Y:S01]  /*0d20*/  ISETP.GT.AND P0, PT, R0, 0xf423f, PT ;  /* 0x000f423f0000780c */ /* 0x002fe20003f04270 */
[----:B------:R-:W-:-:S12]  /*0d30*/  BSSY.RECONVERGENT B0, `(.L_x_6) ;  /* 0x0000007000007945 */ /* 0x000fd80003800200 */
[----:B------:R-:W-:Y:S05]  /*0d40*/  @P0 BRA `(.L_x_7) ;  /* 0x0000000000140947 */ /* 0x000fea0003800000 */
[----:B------:R-:W2:Y:S04]  /*0d50*/  LDG.E R9, desc[UR6][R4.64] ;  /* 0x0000000604097981 */ /* 0x000ea8000c1e1900 */
[----:B------:R-:W3:Y:S01]  /*0d60*/  LDG.E R8, desc[UR6][R6.64] ;  /* 0x0000000606087981 */ /* 0x000ee2000c1e1900 */
[----:B--2---:R-:W-:-:S05]  /*0d70*/  IMAD.IADD R9, R9, 0x1, R0 ;  /* 0x0000000109097824 */ /* 0x004fca00078e0200 */
[----:B---3--:R-:W-:-:S13]  /*0d80*/  ISETP.GT.AND P0, PT, R8, R9, PT ;  /* 0x000000090800720c */ /* 0x008fda0003f04270 */
[----:B------:R0:W-:Y:S02]  /*0d90*/  @P0 STG.E desc[UR6][R6.64], R9 ;  /* 0x0000000906000986 */ /* 0x0001e4000c101906 */
.L_x_7:
[----:B------:R-:W-:Y:S05]  /*0da0*/  BSYNC.RECONVERGENT B0 ;  /* 0x0000000000007941 */ /* 0x000fea0003800200 */
.L_x_6:
[----:B0-----:R-:W-:Y:S01]  /*0db0*/  IADD3 R9, P0, PT, R6, 0x4, RZ ;  /* 0x0000000406097810 */ /* 0x001fe20007f1e0ff */
[----:B------:R-:W-:-:S04]  /*0dc0*/  UIADD3 UR8, UP0, UPT, UR8, 0x8, URZ ;  /* 0x0000000808087890 */ /* 0x000fc8000ff1e0ff */
[----:B------:R-:W-:Y:S01]  /*0dd0*/  IMAD.X R10, RZ, RZ, R7, P0 ;  /* 0x000000ffff0a7224 */ /* 0x000fe200000e0607 */
[----:B------:R-:W-:Y:S01]  /*0de0*/  UIADD3.X UR9, UPT, UPT, URZ, UR9, URZ, UP0, !UPT ;  /* 0x00000009ff097290 */ /* 0x000fe200087fe4ff */
[----:B------:R-:W-:Y:S11]  /*0df0*/  BRA.U UP1, `(.L_x_8) ;  /* 0xfffffff501487547 */ /* 0x000ff6000b83ffff */
[----:B------:R-:W-:Y:S05]  /*0e00*/  EXIT ;  /* 0x000000000000794d */ /* 0x000fea0003800000 */
.L_x_9:
        /* <DEDUP_REMOVED lines=15> */
.L_x_11:


//--------------------- .nv.shared.reserved.0     --------------------------
	.section	.nv.shared.reserved.0,"aw",@nobits
	.weak		__nv_reservedSMEM_offset_0_alias
	.size		__nv_reservedSMEM_offset_0_alias, 0, 64
	.other		__nv_reservedSMEM_offset_0_alias,@"STO_CUDA_RESERVED_SHARED STV_DEFAULT"
__nv_reservedSMEM_offset_0_alias:
	.zero		0
	.zero		64


//--------------------- .nv.constant0._Z12Update_PathsP6VertexPiS1_ --------------------------
	.section	.nv.constant0._Z12Update_PathsP6VertexPiS1_,"a",@progbits
	.sectionflags	@""
	.align	4
.nv.constant0._Z12Update_PathsP6VertexPiS1_:
	.zero		920


//--------------------- .nv.constant0._Z11Find_VertexP6VertexPiS1_ --------------------------
	.section	.nv.constant0._Z11Find_VertexP6VertexPiS1_,"a",@progbits
	.sectionflags	@""
	.align	4
.nv.constant0._Z11Find_VertexP6VertexPiS1_:
	.zero		920


//--------------------- SYMBOLS --------------------------

	.type		.nv.reservedSmem.offset0,@object
	.size		.nv.reservedSmem.offset0,0x4
